	.headerflags	@"EF_CUDA_TEXMODE_UNIFIED EF_CUDA_64BIT_ADDRESS EF_CUDA_ACCELERATORS EF_CUDA_SM90 EF_CUDA_VIRTUAL_SM(EF_CUDA_SM90)"
	.elftype	@"ET_EXEC"


//--------------------- .nv.info                  --------------------------
	.section	.nv.info,"",@"SHT_CUDA_INFO"
	.align	4


	//----- nvinfo : EIATTR_REGCOUNT
	.align		4
        /*0000*/ 	.byte	0x04, 0x2f
        /*0002*/ 	.short	(.L_3 - .L_2)
	.align		4
.L_2:
        /*0004*/ 	.word	index@(triton_poi_fused__native_batch_norm_legit_no_training_add_mul_sigmoid_0)
        /*0008*/ 	.word	0x00000028


	//----- nvinfo : EIATTR_MIN_STACK_SIZE
	.align		4
.L_3:
        /*000c*/ 	.byte	0x04, 0x12
        /*000e*/ 	.short	(.L_5 - .L_4)
	.align		4
.L_4:
        /*0010*/ 	.word	index@(triton_poi_fused__native_batch_norm_legit_no_training_add_mul_sigmoid_0)
        /*0014*/ 	.word	0x00000000


	//----- nvinfo : EIATTR_FRAME_SIZE
	.align		4
.L_5:
        /*0018*/ 	.byte	0x04, 0x11
        /*001a*/ 	.short	(.L_7 - .L_6)
	.align		4
.L_6:
        /*001c*/ 	.word	index@(triton_poi_fused__native_batch_norm_legit_no_training_add_mul_sigmoid_0)
        /*0020*/ 	.word	0x00000000


	//----- nvinfo : EIATTR_MIN_STACK_SIZE
	.align		4
.L_7:
        /*0024*/ 	.byte	0x04, 0x12
        /*0026*/ 	.short	(.L_9 - .L_8)
	.align		4
.L_8:
        /*0028*/ 	.word	index@(triton_poi_fused__native_batch_norm_legit_no_training_add_mul_sigmoid_0)
        /*002c*/ 	.word	0x00000000
.L_9:


//--------------------- .nv.info.triton_poi_fused__native_batch_norm_legit_no_training_add_mul_sigmoid_0 --------------------------
	.section	.nv.info.triton_poi_fused__native_batch_norm_legit_no_training_add_mul_sigmoid_0,"",@"SHT_CUDA_INFO"
	.sectionflags	@""
	.align	4


	//----- nvinfo : EIATTR_CUDA_API_VERSION
	.align		4
        /*0000*/ 	.byte	0x04, 0x37
        /*0002*/ 	.short	(.L_11 - .L_10)
.L_10:
        /*0004*/ 	.word	0x0000007c


	//----- nvinfo : EIATTR_KPARAM_INFO
	.align		4
.L_11:
        /*0008*/ 	.byte	0x04, 0x17
        /*000a*/ 	.short	(.L_13 - .L_12)
.L_12:
        /*000c*/ 	.word	0x00000000
        /*0010*/ 	.short	0x0010
        /*0012*/ 	.short	0x0080
        /*0014*/ 	.byte	0x00, 0xf0, 0x11, 0x00


	//----- nvinfo : EIATTR_KPARAM_INFO
	.align		4
.L_13:
        /*0018*/ 	.byte	0x04, 0x17
        /*001a*/ 	.short	(.L_15 - .L_14)
.L_14:
        /*001c*/ 	.word	0x00000000
        /*0020*/ 	.short	0x000f
        /*0022*/ 	.short	0x0078
        /*0024*/ 	.byte	0x00, 0xf4, 0x21, 0x00


	//----- nvinfo : EIATTR_KPARAM_INFO
	.align		4
.L_15:
        /*0028*/ 	.byte	0x04, 0x17
        /*002a*/ 	.short	(.L_17 - .L_16)
.L_16:
        /*002c*/ 	.word	0x00000000
        /*0030*/ 	.short	0x000e
        /*0032*/ 	.short	0x0070
        /*0034*/ 	.byte	0x00, 0xf4, 0x21, 0x00


	//----- nvinfo : EIATTR_KPARAM_INFO
	.align		4
.L_17:
        /*0038*/ 	.byte	0x04, 0x17
        /*003a*/ 	.short	(.L_19 - .L_18)
.L_18:
        /*003c*/ 	.word	0x00000000
        /*0040*/ 	.short	0x000d
        /*0042*/ 	.short	0x0068
        /*0044*/ 	.byte	0x00, 0xf4, 0x21, 0x00


	//----- nvinfo : EIATTR_KPARAM_INFO
	.align		4
.L_19:
        /*0048*/ 	.byte	0x04, 0x17
        /*004a*/ 	.short	(.L_21 - .L_20)
.L_20:
        /*004c*/ 	.word	0x00000000
        /*0050*/ 	.short	0x000c
        /*0052*/ 	.short	0x0060
        /*0054*/ 	.byte	0x00, 0xf4, 0x21, 0x00


	//----- nvinfo : EIATTR_KPARAM_INFO
	.align		4
.L_21:
        /*0058*/ 	.byte	0x04, 0x17
        /*005a*/ 	.short	(.L_23 - .L_22)
.L_22:
        /*005c*/ 	.word	0x00000000
        /*0060*/ 	.short	0x000b
        /*0062*/ 	.short	0x0058
        /*0064*/ 	.byte	0x00, 0xf4, 0x21, 0x00


	//----- nvinfo : EIATTR_KPARAM_INFO
	.align		4
.L_23:
        /*0068*/ 	.byte	0x04, 0x17
        /*006a*/ 	.short	(.L_25 - .L_24)
.L_24:
        /*006c*/ 	.word	0x00000000
        /*0070*/ 	.short	0x000a
        /*0072*/ 	.short	0x0050
        /*0074*/ 	.byte	0x00, 0xf4, 0x21, 0x00


	//----- nvinfo : EIATTR_KPARAM_INFO
	.align		4
.L_25:
        /*0078*/ 	.byte	0x04, 0x17
        /*007a*/ 	.short	(.L_27 - .L_26)
.L_26:
        /*007c*/ 	.word	0x00000000
        /*0080*/ 	.short	0x0009
        /*0082*/ 	.short	0x0048
        /*0084*/ 	.byte	0x00, 0xf4, 0x21, 0x00


	//----- nvinfo : EIATTR_KPARAM_INFO
	.align		4
.L_27:
        /*0088*/ 	.byte	0x04, 0x17
        /*008a*/ 	.short	(.L_29 - .L_28)
.L_28:
        /*008c*/ 	.word	0x00000000
        /*0090*/ 	.short	0x0008
        /*0092*/ 	.short	0x0040
        /*0094*/ 	.byte	0x00, 0xf4, 0x21, 0x00


	//----- nvinfo : EIATTR_KPARAM_INFO
	.align		4
.L_29:
        /*0098*/ 	.byte	0x04, 0x17
        /*009a*/ 	.short	(.L_31 - .L_30)
.L_30:
        /*009c*/ 	.word	0x00000000
        /*00a0*/ 	.short	0x0007
        /*00a2*/ 	.short	0x0038
        /*00a4*/ 	.byte	0x00, 0xf4, 0x21, 0x00


	//----- nvinfo : EIATTR_KPARAM_INFO
	.align		4
.L_31:
        /*00a8*/ 	.byte	0x04, 0x17
        /*00aa*/ 	.short	(.L_33 - .L_32)
.L_32:
        /*00ac*/ 	.word	0x00000000
        /*00b0*/ 	.short	0x0006
        /*00b2*/ 	.short	0x0030
        /*00b4*/ 	.byte	0x00, 0xf4, 0x21, 0x00


	//----- nvinfo : EIATTR_KPARAM_INFO
	.align		4
.L_33:
        /*00b8*/ 	.byte	0x04, 0x17
        /*00ba*/ 	.short	(.L_35 - .L_34)
.L_34:
        /*00bc*/ 	.word	0x00000000
        /*00c0*/ 	.short	0x0005
        /*00c2*/ 	.short	0x0028
        /*00c4*/ 	.byte	0x00, 0xf4, 0x21, 0x00


	//----- nvinfo : EIATTR_KPARAM_INFO
	.align		4
.L_35:
        /*00c8*/ 	.byte	0x04, 0x17
        /*00ca*/ 	.short	(.L_37 - .L_36)
.L_36:
        /*00cc*/ 	.word	0x00000000
        /*00d0*/ 	.short	0x0004
        /*00d2*/ 	.short	0x0020
        /*00d4*/ 	.byte	0x00, 0xf4, 0x21, 0x00


	//----- nvinfo : EIATTR_KPARAM_INFO
	.align		4
.L_37:
        /*00d8*/ 	.byte	0x04, 0x17
        /*00da*/ 	.short	(.L_39 - .L_38)
.L_38:
        /*00dc*/ 	.word	0x00000000
        /*00e0*/ 	.short	0x0003
        /*00e2*/ 	.short	0x0018
        /*00e4*/ 	.byte	0x00, 0xf4, 0x21, 0x00


	//----- nvinfo : EIATTR_KPARAM_INFO
	.align		4
.L_39:
        /*00e8*/ 	.byte	0x04, 0x17
        /*00ea*/ 	.short	(.L_41 - .L_40)
.L_40:
        /*00ec*/ 	.word	0x00000000
        /*00f0*/ 	.short	0x0002
        /*00f2*/ 	.short	0x0010
        /*00f4*/ 	.byte	0x00, 0xf4, 0x21, 0x00


	//----- nvinfo : EIATTR_KPARAM_INFO
	.align		4
.L_41:
        /*00f8*/ 	.byte	0x04, 0x17
        /*00fa*/ 	.short	(.L_43 - .L_42)
.L_42:
        /*00fc*/ 	.word	0x00000000
        /*0100*/ 	.short	0x0001
        /*0102*/ 	.short	0x0008
        /*0104*/ 	.byte	0x00, 0xf4, 0x21, 0x00


	//----- nvinfo : EIATTR_KPARAM_INFO
	.align		4
.L_43:
        /*0108*/ 	.byte	0x04, 0x17
        /*010a*/ 	.short	(.L_45 - .L_44)
.L_44:
        /*010c*/ 	.word	0x00000000
        /*0110*/ 	.short	0x0000
        /*0112*/ 	.short	0x0000
        /*0114*/ 	.byte	0x00, 0xf4, 0x21, 0x00


	//----- nvinfo : EIATTR_SPARSE_MMA_MASK
	.align		4
.L_45:
        /*0118*/ 	.byte	0x03, 0x50
        /*011a*/ 	.short	0x0000


	//----- nvinfo : EIATTR_MAXREG_COUNT
	.align		4
        /*011c*/ 	.byte	0x03, 0x1b
        /*011e*/ 	.short	0x00ff


	//----- nvinfo : EIATTR_EXIT_INSTR_OFFSETS
	.align		4
        /*0120*/ 	.byte	0x04, 0x1c
        /*0122*/ 	.short	(.L_47 - .L_46)


	//   ....[0]....
.L_46:
        /*0124*/ 	.word	0x00000c80


	//   ....[1]....
        /*0128*/ 	.word	0x00000ca0


	//----- nvinfo : EIATTR_REQNTID
	.align		4
.L_47:
        /*012c*/ 	.byte	0x04, 0x10
        /*012e*/ 	.short	(.L_49 - .L_48)
.L_48:
        /*0130*/ 	.word	0x00000080
        /*0134*/ 	.word	0x00000001
        /*0138*/ 	.word	0x00000001


	//----- nvinfo : EIATTR_CBANK_PARAM_SIZE
	.align		4
.L_49:
        /*013c*/ 	.byte	0x03, 0x19
        /*013e*/ 	.short	0x0084


	//----- nvinfo : EIATTR_PARAM_CBANK
	.align		4
        /*0140*/ 	.byte	0x04, 0x0a
        /*0142*/ 	.short	(.L_51 - .L_50)
	.align		4
.L_50:
        /*0144*/ 	.word	index@(.nv.constant0.triton_poi_fused__native_batch_norm_legit_no_training_add_mul_sigmoid_0)
        /*0148*/ 	.short	0x0210
        /*014a*/ 	.short	0x0084


	//----- nvinfo : EIATTR_SW_WAR
	.align		4
.L_51:
        /*014c*/ 	.byte	0x04, 0x36
        /*014e*/ 	.short	(.L_53 - .L_52)
.L_52:
        /*0150*/ 	.word	0x00000008
.L_53:


//--------------------- .nv.callgraph             --------------------------
	.section	.nv.callgraph,"",@"SHT_CUDA_CALLGRAPH"
	.align	4
	.sectionentsize	8
	.align		4
        /*0000*/ 	.word	0x00000000
	.align		4
        /*0004*/ 	.word	0xffffffff
	.align		4
        /*0008*/ 	.word	0x00000000
	.align		4
        /*000c*/ 	.word	0xfffffffe
	.align		4
        /*0010*/ 	.word	0x00000000
	.align		4
        /*0014*/ 	.word	0xfffffffd
	.align		4
        /*0018*/ 	.word	0x00000000
	.align		4
        /*001c*/ 	.word	0xfffffffc


//--------------------- .nv.constant4             --------------------------
	.section	.nv.constant4,"a",@progbits
	.align	8
	.align		8
.nv.constant4:
        /*0000*/ 	.dword	_$_str
	.align		8
        /*0008*/ 	.dword	_$_str_$_2


//--------------------- .text.triton_poi_fused__native_batch_norm_legit_no_training_add_mul_sigmoid_0 --------------------------
	.section	.text.triton_poi_fused__native_batch_norm_legit_no_training_add_mul_sigmoid_0,"ax",@progbits
	.align	128
        .global         triton_poi_fused__native_batch_norm_legit_no_training_add_mul_sigmoid_0
        .type           triton_poi_fused__native_batch_norm_legit_no_training_add_mul_sigmoid_0,@function
        .size           triton_poi_fused__native_batch_norm_legit_no_training_add_mul_sigmoid_0,(.L_x_1 - triton_poi_fused__native_batch_norm_legit_no_training_add_mul_sigmoid_0)
        .other          triton_poi_fused__native_batch_norm_legit_no_training_add_mul_sigmoid_0,@"STO_CUDA_ENTRY STV_DEFAULT"
triton_poi_fused__native_batch_norm_legit_no_training_add_mul_sigmoid_0:
.text.triton_poi_fused__native_batch_norm_legit_no_training_add_mul_sigmoid_0:
[----:B------:R-:W0:Y:S01]  /*0000*/  LDC R1, c[0x0][0x28] ;  /* 0x00000a00ff017b82 */ /* 0x000e220000000800 */
[----:B------:R-:W1:Y:S01]  /*0010*/  S2R R0, SR_TID.X ;  /* 0x0000000000007919 */ /* 0x000e620000002100 */
[----:B------:R-:W-:Y:S01]  /*0020*/  HFMA2.MMA R26, -RZ, RZ, 0, 0 ;  /* 0x00000000ff1a7435 */ /* 0x000fe200000001ff */
[----:B------:R-:W-:Y:S01]  /*0030*/  ULDC.64 UR4, c[0x0][0x208] ;  /* 0x0000820000047ab9 */ /* 0x000fe20000000a00 */
[----:B------:R-:W2:Y:S01]  /*0040*/  S2R R3, SR_CTAID.X ;  /* 0x0000000000037919 */ /* 0x000ea20000002500 */
[----:B------:R-:W-:Y:S02]  /*0050*/  MOV R34, RZ ;  /* 0x000000ff00227202 */ /* 0x000fe40000000f00 */
[----:B------:R-:W-:Y:S02]  /*0060*/  CS2R R32, SRZ ;  /* 0x0000000000207805 */ /* 0x000fe4000001ff00 */
[----:B------:R-:W-:Y:S01]  /*0070*/  CS2R R30, SRZ ;  /* 0x00000000001e7805 */ /* 0x000fe2000001ff00 */
[----:B------:R-:W3:Y:S01]  /*0080*/  LDC.64 R16, c[0x0][0x278] ;  /* 0x00009e00ff107b82 */ /* 0x000ee20000000a00 */
[----:B------:R-:W-:-:S07]  /*0090*/  CS2R R28, SRZ ;  /* 0x00000000001c7805 */ /* 0x000fce000001ff00 */
[----:B------:R-:W4:Y:S08]  /*00a0*/  LDC.64 R10, c[0x0][0x230] ;  /* 0x00008c00ff0a7b82 */ /* 0x000f300000000a00 */
[----:B------:R-:W5:Y:S01]  /*00b0*/  LDC.64 R20, c[0x0][0x220] ;  /* 0x00008800ff147b82 */ /* 0x000f620000000a00 */
[----:B-1----:R-:W-:-:S07]  /*00c0*/  SHF.L.U32 R0, R0, 0x1, RZ ;  /* 0x0000000100007819 */ /* 0x002fce00000006ff */
[----:B------:R-:W1:Y:S01]  /*00d0*/  LDC.64 R18, c[0x0][0x238] ;  /* 0x00008e00ff127b82 */ /* 0x000e620000000a00 */
[----:B--2---:R-:W-:Y:S02]  /*00e0*/  SHF.R.S32.HI R5, RZ, 0x17, R3 ;  /* 0x00000017ff057819 */ /* 0x004fe40000011403 */
[----:B------:R-:W-:Y:S02]  /*00f0*/  LOP3.LUT R0, R0, 0xfe, RZ, 0xc0, !PT ;  /* 0x000000fe00007812 */ /* 0x000fe400078ec0ff */
[----:B------:R-:W-:-:S03]  /*0100*/  SGXT R5, R5, 0x1 ;  /* 0x000000010505781a */ /* 0x000fc60000000200 */
[----:B------:R-:W2:Y:S01]  /*0110*/  LDC.64 R36, c[0x0][0x260] ;  /* 0x00009800ff247b82 */ /* 0x000ea20000000a00 */
[----:B------:R-:W-:-:S04]  /*0120*/  LEA R0, R3, R0, 0x8 ;  /* 0x0000000003007211 */ /* 0x000fc800078e40ff */
[----:B------:R-:W-:Y:S02]  /*0130*/  LEA.HI R5, R5, R0, RZ, 0x4 ;  /* 0x0000000005057211 */ /* 0x000fe400078f20ff */
[----:B------:R-:W-:Y:S01]  /*0140*/  ISETP.GE.AND P0, PT, R0, 0x100, PT ;  /* 0x000001000000780c */ /* 0x000fe20003f06270 */
[----:B------:R-:W1:Y:S01]  /*0150*/  LDC.64 R2, c[0x0][0x228] ;  /* 0x00008a00ff027b82 */ /* 0x000e620000000a00 */
[----:B------:R-:W-:-:S04]  /*0160*/  SHF.R.S32.HI R35, RZ, 0x4, R5 ;  /* 0x00000004ff237819 */ /* 0x000fc80000011405 */
[----:B------:R-:W-:-:S03]  /*0170*/  LEA.HI R6, R35, R35, RZ, 0x2 ;  /* 0x0000002323067211 */ /* 0x000fc600078f10ff */
[----:B------:R-:W2:Y:S01]  /*0180*/  LDC.64 R4, c[0x0][0x250] ;  /* 0x00009400ff047b82 */ /* 0x000ea20000000a00 */
[----:B------:R-:W-:-:S04]  /*0190*/  LOP3.LUT R6, R6, 0xfffffffc, RZ, 0xc0, !PT ;  /* 0xfffffffc06067812 */ /* 0x000fc800078ec0ff */
[----:B------:R-:W-:Y:S02]  /*01a0*/  IADD3 R35, R35, -R6, RZ ;  /* 0x8000000623237210 */ /* 0x000fe40007ffe0ff */
[----:B------:R-:W-:Y:S01]  /*01b0*/  CS2R R12, SRZ ;  /* 0x00000000000c7805 */ /* 0x000fe2000001ff00 */
[----:B------:R-:W3:Y:S02]  /*01c0*/  LDC.64 R22, c[0x0][0x248] ;  /* 0x00009200ff167b82 */ /* 0x000ee40000000a00 */
[----:B01----:R-:W-:-:S06]  /*01d0*/  IMAD.WIDE R2, R35, 0x4, R2 ;  /* 0x0000000423027825 */ /* 0x003fcc00078e0202 */
[----:B------:R-:W0:Y:S01]  /*01e0*/  LDC.64 R8, c[0x0][0x258] ;  /* 0x00009600ff087b82 */ /* 0x000e220000000a00 */
[----:B------:R-:W5:Y:S01]  /*01f0*/  @!P0 LDG.E.EL R26, desc[UR4][R2.64] ;  /* 0x00000004021a8981 */ /* 0x000f62000c2e1900 */
[----:B--2---:R-:W-:-:S03]  /*0200*/  IMAD.WIDE R4, R35, 0x4, R4 ;  /* 0x0000000423047825 */ /* 0x004fc600078e0204 */
[----:B------:R1:W2:Y:S01]  /*0210*/  @!P0 LDG.E.EL R34, desc[UR4][R2.64] ;  /* 0x0000000402228981 */ /* 0x0002a2000c2e1900 */
[----:B------:R-:W-:Y:S02]  /*0220*/  CS2R R14, SRZ ;  /* 0x00000000000e7805 */ /* 0x000fe4000001ff00 */
[----:B------:R-:W0:Y:S01]  /*0230*/  LDC.64 R24, c[0x0][0x270] ;  /* 0x00009c00ff187b82 */ /* 0x000e220000000a00 */
[----:B------:R-:W2:Y:S04]  /*0240*/  @!P0 LDG.E.EL R32, desc[UR4][R4.64] ;  /* 0x0000000404208981 */ /* 0x000ea8000c2e1900 */
[----:B------:R1:W2:Y:S01]  /*0250*/  @!P0 LDG.E.EL R31, desc[UR4][R4.64] ;  /* 0x00000004041f8981 */ /* 0x0002a2000c2e1900 */
[----:B---3--:R-:W-:-:S05]  /*0260*/  IMAD.WIDE R16, R35, 0x4, R16 ;  /* 0x0000000423107825 */ /* 0x008fca00078e0210 */
[----:B------:R-:W3:Y:S01]  /*0270*/  @!P0 LDG.E.EL R28, desc[UR4][R16.64] ;  /* 0x00000004101c8981 */ /* 0x000ee2000c2e1900 */
[----:B------:R-:W-:Y:S01]  /*0280*/  CS2R R6, SRZ ;  /* 0x0000000000067805 */ /* 0x000fe2000001ff00 */
[C---:B----4-:R-:W-:Y:S01]  /*0290*/  IMAD.WIDE R10, R35.reuse, 0x4, R10 ;  /* 0x00000004230a7825 */ /* 0x050fe200078e020a */
[----:B-1----:R-:W-:Y:S02]  /*02a0*/  CS2R R2, SRZ ;  /* 0x0000000000027805 */ /* 0x002fe4000001ff00 */
[----:B------:R-:W-:Y:S01]  /*02b0*/  CS2R R4, SRZ ;  /* 0x0000000000047805 */ /* 0x000fe2000001ff00 */
[----:B------:R-:W4:Y:S01]  /*02c0*/  @!P0 LDG.E.EL R29, desc[UR4][R16.64] ;  /* 0x00000004101d8981 */ /* 0x000f22000c2e1900 */
[----:B-----5:R-:W-:-:S03]  /*02d0*/  IMAD.WIDE R20, R35, 0x4, R20 ;  /* 0x0000000423147825 */ /* 0x020fc600078e0214 */
[----:B------:R-:W5:Y:S01]  /*02e0*/  @!P0 LDG.E.EL R12, desc[UR4][R10.64] ;  /* 0x000000040a0c8981 */ /* 0x000f62000c2e1900 */
[----:B------:R-:W-:-:S03]  /*02f0*/  IMAD.WIDE R18, R35, 0x4, R18 ;  /* 0x0000000423127825 */ /* 0x000fc600078e0212 */
[----:B------:R1:W3:Y:S01]  /*0300*/  @!P0 LDG.E.EL R7, desc[UR4][R10.64] ;  /* 0x000000040a078981 */ /* 0x0002e2000c2e1900 */
[----:B------:R-:W-:-:S03]  /*0310*/  IMAD.WIDE R36, R35, 0x4, R36 ;  /* 0x0000000423247825 */ /* 0x000fc600078e0224 */
[----:B------:R-:W3:Y:S04]  /*0320*/  @!P0 LDG.E.EL R3, desc[UR4][R20.64] ;  /* 0x0000000414038981 */ /* 0x000ee8000c2e1900 */
[----:B------:R0:W3:Y:S01]  /*0330*/  @!P0 LDG.E.EL R14, desc[UR4][R20.64] ;  /* 0x00000004140e8981 */ /* 0x0000e2000c2e1900 */
[----:B-1----:R-:W-:-:S03]  /*0340*/  CS2R R10, SRZ ;  /* 0x00000000000a7805 */ /* 0x002fc6000001ff00 */
[----:B------:R-:W5:Y:S04]  /*0350*/  @!P0 LDG.E.EL R5, desc[UR4][R18.64] ;  /* 0x0000000412058981 */ /* 0x000f68000c2e1900 */
[----:B------:R1:W3:Y:S01]  /*0360*/  @!P0 LDG.E.EL R4, desc[UR4][R18.64] ;  /* 0x0000000412048981 */ /* 0x0002e2000c2e1900 */
[----:B0-----:R-:W0:Y:S03]  /*0370*/  LDC.64 R20, c[0x0][0x280] ;  /* 0x0000a000ff147b82 */ /* 0x001e260000000a00 */
[----:B------:R-:W3:Y:S04]  /*0380*/  @!P0 LDG.E.EL R10, desc[UR4][R36.64] ;  /* 0x00000004240a8981 */ /* 0x000ee8000c2e1900 */
[----:B------:R-:W3:Y:S01]  /*0390*/  @!P0 LDG.E.EL R2, desc[UR4][R36.64] ;  /* 0x0000000424028981 */ /* 0x000ee2000c2e1900 */
[----:B-1----:R-:W1:Y:S01]  /*03a0*/  LDC.64 R18, c[0x0][0x288] ;  /* 0x0000a200ff127b82 */ /* 0x002e620000000a00 */
[----:B------:R-:W-:-:S04]  /*03b0*/  IMAD.WIDE R22, R35, 0x4, R22 ;  /* 0x0000000423167825 */ /* 0x000fc800078e0216 */
[C---:B------:R-:W-:Y:S01]  /*03c0*/  IMAD.WIDE R8, R35.reuse, 0x4, R8 ;  /* 0x0000000423087825 */ /* 0x040fe200078e0208 */
[----:B------:R-:W3:Y:S04]  /*03d0*/  @!P0 LDG.E.EL R13, desc[UR4][R22.64] ;  /* 0x00000004160d8981 */ /* 0x000ee8000c2e1900 */
[----:B------:R0:W3:Y:S01]  /*03e0*/  @!P0 LDG.E.EL R6, desc[UR4][R22.64] ;  /* 0x0000000416068981 */ /* 0x0000e2000c2e1900 */
[----:B------:R-:W-:-:S03]  /*03f0*/  IMAD.WIDE R24, R35, 0x4, R24 ;  /* 0x0000000423187825 */ /* 0x000fc600078e0218 */
[----:B------:R-:W3:Y:S04]  /*0400*/  @!P0 LDG.E.EL R15, desc[UR4][R8.64] ;  /* 0x00000004080f8981 */ /* 0x000ee8000c2e1900 */
[----:B------:R0:W3:Y:S02]  /*0410*/  @!P0 LDG.E.EL R11, desc[UR4][R8.64] ;  /* 0x00000004080b8981 */ /* 0x0000e4000c2e1900 */
[----:B0-----:R-:W0:Y:S01]  /*0420*/  LDC.64 R22, c[0x0][0x240] ;  /* 0x00009000ff167b82 */ /* 0x001e220000000a00 */
[----:B------:R-:W-:Y:S01]  /*0430*/  IMAD.WIDE R20, R35, 0x4, R20 ;  /* 0x0000000423147825 */ /* 0x000fe200078e0214 */
[----:B------:R-:W-:-:S04]  /*0440*/  MOV R36, RZ ;  /* 0x000000ff00247202 */ /* 0x000fc80000000f00 */
[----:B------:R-:W4:Y:S01]  /*0450*/  @!P0 LDG.E.EL R30, desc[UR4][R20.64] ;  /* 0x00000004141e8981 */ /* 0x000f22000c2e1900 */
[----:B------:R-:W-:-:S03]  /*0460*/  CS2R R8, SRZ ;  /* 0x0000000000087805 */ /* 0x000fc6000001ff00 */
[----:B------:R-:W4:Y:S04]  /*0470*/  @!P0 LDG.E.EL R33, desc[UR4][R20.64] ;  /* 0x0000000414218981 */ /* 0x000f28000c2e1900 */
[----:B------:R-:W4:Y:S04]  /*0480*/  @!P0 LDG.E.EL R9, desc[UR4][R24.64] ;  /* 0x0000000418098981 */ /* 0x000f28000c2e1900 */
[----:B------:R1:W4:Y:S02]  /*0490*/  @!P0 LDG.E.EL R8, desc[UR4][R24.64] ;  /* 0x0000000418088981 */ /* 0x000324000c2e1900 */
[----:B-1----:R-:W-:Y:S01]  /*04a0*/  IMAD.WIDE R24, R35, 0x4, R18 ;  /* 0x0000000423187825 */ /* 0x002fe200078e0212 */
[----:B------:R-:W-:-:S04]  /*04b0*/  HFMA2.MMA R35, -RZ, RZ, 0, 0 ;  /* 0x00000000ff237435 */ /* 0x000fc800000001ff */
[----:B------:R-:W4:Y:S01]  /*04c0*/  @!P0 LDG.E.EL R36, desc[UR4][R24.64] ;  /* 0x0000000418248981 */ /* 0x000f22000c2e1900 */
[----:B------:R-:W-:-:S05]  /*04d0*/  CS2R R16, SRZ ;  /* 0x0000000000107805 */ /* 0x000fca000001ff00 */
[----:B------:R1:W4:Y:S01]  /*04e0*/  @!P0 LDG.E.EL R35, desc[UR4][R24.64] ;  /* 0x0000000418238981 */ /* 0x000322000c2e1900 */
[----:B0-----:R-:W-:-:S05]  /*04f0*/  IMAD.WIDE R22, R0, 0x4, R22 ;  /* 0x0000000400167825 */ /* 0x001fca00078e0216 */
[----:B------:R0:W4:Y:S01]  /*0500*/  @!P0 LDG.E.64 R16, desc[UR4][R22.64] ;  /* 0x0000000416108981 */ /* 0x000122000c1e1b00 */
[----:B-1----:R-:W-:Y:S01]  /*0510*/  HFMA2.MMA R24, -RZ, RZ, 1.625, 0 ;  /* 0x3e800000ff187435 */ /* 0x002fe200000001ff */
[----:B------:R-:W-:Y:S01]  /*0520*/  CS2R R18, SRZ ;  /* 0x0000000000127805 */ /* 0x000fe2000001ff00 */
[----:B------:R-:W-:Y:S02]  /*0530*/  FADD R37, R26, 0.0010000000474974513054 ;  /* 0x3a83126f1a257421 */ /* 0x000fe40000000000 */
[----:B------:R-:W1:Y:S04]  /*0540*/  LDC.64 R26, c[0x0][0x268] ;  /* 0x00009a00ff1a7b82 */ /* 0x000e680000000a00 */
[----:B------:R-:W0:Y:S01]  /*0550*/  MUFU.SQRT R37, R37 ;  /* 0x0000002500257308 */ /* 0x000e220000002000 */
[----:B--2---:R-:W-:Y:S01]  /*0560*/  FADD R34, R34, 0.0010000000474974513054 ;  /* 0x3a83126f22227421 */ /* 0x004fe20000000000 */
[----:B------:R-:W-:-:S06]  /*0570*/  FADD R32, R32, 0.0010000000474974513054 ;  /* 0x3a83126f20207421 */ /* 0x000fcc0000000000 */
[----:B------:R-:W2:Y:S01]  /*0580*/  MUFU.SQRT R20, R32 ;  /* 0x0000002000147308 */ /* 0x000ea20000002000 */
[C---:B0-----:R-:W-:Y:S02]  /*0590*/  FSETP.GT.AND P4, PT, R37.reuse, 8.50705917302346158658e+37, PT ;  /* 0x7e8000002500780b */ /* 0x041fe40003f84000 */
[----:B------:R-:W-:-:S05]  /*05a0*/  FSETP.GEU.AND P6, PT, R37, 1.175494350822287508e-38, PT ;  /* 0x008000002500780b */ /* 0x000fca0003fce000 */
[----:B------:R-:W0:Y:S01]  /*05b0*/  MUFU.SQRT R34, R34 ;  /* 0x0000002200227308 */ /* 0x000e220000002000 */
[----:B------:R-:W-:-:S05]  /*05c0*/  FADD R21, R31, 0.0010000000474974513054 ;  /* 0x3a83126f1f157421 */ /* 0x000fca0000000000 */
[----:B------:R-:W-:-:S04]  /*05d0*/  @P4 FMUL R37, R37, 0.25 ;  /* 0x3e80000025254820 */ /* 0x000fc80000400000 */
[----:B------:R-:W-:Y:S01]  /*05e0*/  @!P6 FMUL R37, R37, 16777216 ;  /* 0x4b8000002525e820 */ /* 0x000fe20000400000 */
[----:B--2---:R-:W-:Y:S01]  /*05f0*/  FSETP.GT.AND P3, PT, R20, 8.50705917302346158658e+37, PT ;  /* 0x7e8000001400780b */ /* 0x004fe20003f64000 */
[----:B------:R-:W2:Y:S01]  /*0600*/  MUFU.SQRT R21, R21 ;  /* 0x0000001500157308 */ /* 0x000ea20000002000 */
[----:B0-----:R-:W-:Y:S02]  /*0610*/  FSETP.GT.AND P1, PT, R34, 8.50705917302346158658e+37, PT ;  /* 0x7e8000002200780b */ /* 0x001fe40003f24000 */
[----:B------:R-:W-:-:S05]  /*0620*/  FSEL R22, R24, 1, P4 ;  /* 0x3f80000018167808 */ /* 0x000fca0002000000 */
[----:B------:R-:W0:Y:S01]  /*0630*/  MUFU.RCP R25, R37 ;  /* 0x0000002500197308 */ /* 0x000e220000001000 */
[----:B------:R-:W-:Y:S02]  /*0640*/  FSETP.GEU.AND P4, PT, R20, 1.175494350822287508e-38, PT ;  /* 0x008000001400780b */ /* 0x000fe40003f8e000 */
[----:B------:R-:W-:Y:S01]  /*0650*/  FSETP.GEU.AND P2, PT, R34, 1.175494350822287508e-38, PT ;  /* 0x008000002200780b */ /* 0x000fe20003f4e000 */
[----:B------:R-:W-:Y:S01]  /*0660*/  @!P6 FMUL R22, R22, 16777216 ;  /* 0x4b8000001616e820 */ /* 0x000fe20000400000 */
[----:B------:R-:W-:Y:S01]  /*0670*/  @P3 FMUL R20, R20, 0.25 ;  /* 0x3e80000014143820 */ /* 0x000fe20000400000 */
[----:B------:R-:W-:Y:S01]  /*0680*/  @P1 FMUL R34, R34, 0.25 ;  /* 0x3e80000022221820 */ /* 0x000fe20000400000 */
[----:B-1----:R-:W-:Y:S01]  /*0690*/  IMAD.WIDE R26, R0, 0x4, R26 ;  /* 0x00000004001a7825 */ /* 0x002fe200078e021a */
[C---:B--2---:R-:W-:Y:S02]  /*06a0*/  FSETP.GT.AND P5, PT, R21.reuse, 8.50705917302346158658e+37, PT ;  /* 0x7e8000001500780b */ /* 0x044fe40003fa4000 */
[----:B------:R-:W-:-:S02]  /*06b0*/  FSETP.GEU.AND P6, PT, R21, 1.175494350822287508e-38, PT ;  /* 0x008000001500780b */ /* 0x000fc40003fce000 */
[----:B------:R1:W2:Y:S01]  /*06c0*/  @!P0 LDG.E.64 R18, desc[UR4][R26.64] ;  /* 0x000000041a128981 */ /* 0x0002a2000c1e1b00 */
[----:B0-----:R-:W-:Y:S01]  /*06d0*/  FMUL R25, R25, R22 ;  /* 0x0000001619197220 */ /* 0x001fe20000400000 */
[----:B------:R-:W-:Y:S01]  /*06e0*/  @!P4 FMUL R20, R20, 16777216 ;  /* 0x4b8000001414c820 */ /* 0x000fe20000400000 */
[----:B------:R-:W0:Y:S01]  /*06f0*/  LDC.64 R22, c[0x0][0x218] ;  /* 0x00008600ff167b82 */ /* 0x000e220000000a00 */
[----:B------:R-:W-:-:S04]  /*0700*/  @!P2 FMUL R34, R34, 16777216 ;  /* 0x4b8000002222a820 */ /* 0x000fc80000400000 */
[----:B-1----:R-:W1:Y:S01]  /*0710*/  MUFU.RCP R27, R34 ;  /* 0x00000022001b7308 */ /* 0x002e620000001000 */
[----:B------:R-:W-:-:S07]  /*0720*/  FSEL R26, R24, 1, P1 ;  /* 0x3f800000181a7808 */ /* 0x000fce0000800000 */
[----:B------:R-:W0:Y:S01]  /*0730*/  MUFU.RCP R20, R20 ;  /* 0x0000001400147308 */ /* 0x000e220000001000 */
[----:B------:R-:W-:Y:S01]  /*0740*/  FSEL R37, R24, 1, P3 ;  /* 0x3f80000018257808 */ /* 0x000fe20001800000 */
[----:B------:R-:W-:Y:S01]  /*0750*/  @P5 FMUL R21, R21, 0.25 ;  /* 0x3e80000015155820 */ /* 0x000fe20000400000 */
[----:B---3--:R-:W-:Y:S01]  /*0760*/  FADD R28, R28, 0.0010000000474974513054 ;  /* 0x3a83126f1c1c7421 */ /* 0x008fe20000000000 */
[----:B------:R-:W-:Y:S02]  /*0770*/  @!P2 FMUL R26, R26, 16777216 ;  /* 0x4b8000001a1aa820 */ /* 0x000fe40000400000 */
[----:B------:R-:W-:Y:S01]  /*0780*/  @!P6 FMUL R21, R21, 16777216 ;  /* 0x4b8000001515e820 */ /* 0x000fe20000400000 */
[----:B------:R-:W-:Y:S01]  /*0790*/  @!P4 FMUL R37, R37, 16777216 ;  /* 0x4b8000002525c820 */ /* 0x000fe20000400000 */
[----:B------:R-:W3:Y:S01]  /*07a0*/  MUFU.SQRT R31, R28 ;  /* 0x0000001c001f7308 */ /* 0x000ee20000002000 */
[----:B-1----:R-:W-:Y:S01]  /*07b0*/  FMUL R26, R27, R26 ;  /* 0x0000001a1b1a7220 */ /* 0x002fe20000400000 */
[----:B0-----:R-:W-:-:S04]  /*07c0*/  IMAD.WIDE R22, R0, 0x4, R22 ;  /* 0x0000000400167825 */ /* 0x001fc800078e0216 */
[----:B------:R-:W-:Y:S02]  /*07d0*/  FMUL R27, R20, R37 ;  /* 0x00000025141b7220 */ /* 0x000fe40000400000 */
[----:B------:R0:W-:Y:S02]  /*07e0*/  MUFU.RCP R28, R21 ;  /* 0x00000015001c7308 */ /* 0x0001e40000001000 */
[----:B0-----:R-:W-:-:S06]  /*07f0*/  CS2R R20, SRZ ;  /* 0x0000000000147805 */ /* 0x001fcc000001ff00 */
[----:B------:R-:W5:Y:S01]  /*0800*/  @!P0 LDG.E.64 R20, desc[UR4][R22.64] ;  /* 0x0000000416148981 */ /* 0x000f62000c1e1b00 */
[C---:B---3--:R-:W-:Y:S02]  /*0810*/  FSETP.GT.AND P1, PT, R31.reuse, 8.50705917302346158658e+37, PT ;  /* 0x7e8000001f00780b */ /* 0x048fe40003f24000 */
[----:B------:R-:W-:-:S11]  /*0820*/  FSETP.GEU.AND P2, PT, R31, 1.175494350822287508e-38, PT ;  /* 0x008000001f00780b */ /* 0x000fd60003f4e000 */
[----:B------:R-:W-:-:S04]  /*0830*/  @P1 FMUL R31, R31, 0.25 ;  /* 0x3e8000001f1f1820 */ /* 0x000fc80000400000 */
[----:B------:R-:W-:-:S06]  /*0840*/  @!P2 FMUL R31, R31, 16777216 ;  /* 0x4b8000001f1fa820 */ /* 0x000fcc0000400000 */
[----:B------:R-:W0:Y:S01]  /*0850*/  MUFU.RCP R31, R31 ;  /* 0x0000001f001f7308 */ /* 0x000e220000001000 */
[----:B------:R-:W-:Y:S01]  /*0860*/  FSEL R32, R24, 1, P1 ;  /* 0x3f80000018207808 */ /* 0x000fe20000800000 */
[----:B----4-:R-:W-:-:S04]  /*0870*/  FADD R29, R29, 0.0010000000474974513054 ;  /* 0x3a83126f1d1d7421 */ /* 0x010fc80000000000 */
[----:B------:R-:W-:-:S04]  /*0880*/  @!P2 FMUL R32, R32, 16777216 ;  /* 0x4b8000002020a820 */ /* 0x000fc80000400000 */
[----:B0-----:R-:W-:Y:S02]  /*0890*/  FMUL R32, R31, R32 ;  /* 0x000000201f207220 */ /* 0x001fe40000400000 */
[----:B------:R-:W0:Y:S02]  /*08a0*/  MUFU.SQRT R31, R29 ;  /* 0x0000001d001f7308 */ /* 0x000e240000002000 */
[C---:B0-----:R-:W-:Y:S02]  /*08b0*/  FSETP.GT.AND P1, PT, R31.reuse, 8.50705917302346158658e+37, PT ;  /* 0x7e8000001f00780b */ /* 0x041fe40003f24000 */
[----:B------:R-:W-:-:S11]  /*08c0*/  FSETP.GEU.AND P2, PT, R31, 1.175494350822287508e-38, PT ;  /* 0x008000001f00780b */ /* 0x000fd60003f4e000 */
[----:B------:R-:W-:-:S04]  /*08d0*/  @P1 FMUL R31, R31, 0.25 ;  /* 0x3e8000001f1f1820 */ /* 0x000fc80000400000 */
[----:B------:R-:W-:Y:S01]  /*08e0*/  @!P2 FMUL R31, R31, 16777216 ;  /* 0x4b8000001f1fa820 */ /* 0x000fe20000400000 */
[----:B------:R-:W-:-:S05]  /*08f0*/  FSEL R37, R24, 1, P5 ;  /* 0x3f80000018257808 */ /* 0x000fca0002800000 */
[----:B------:R-:W0:Y:S01]  /*0900*/  MUFU.RCP R31, R31 ;  /* 0x0000001f001f7308 */ /* 0x000e220000001000 */
[----:B------:R-:W-:Y:S01]  /*0910*/  FSEL R34, R24, 1, P1 ;  /* 0x3f80000018227808 */ /* 0x000fe20000800000 */
[----:B------:R-:W-:Y:S01]  /*0920*/  @!P6 FMUL R37, R37, 16777216 ;  /* 0x4b8000002525e820 */ /* 0x000fe20000400000 */
[----:B------:R-:W-:Y:S01]  /*0930*/  FADD R16, -R13, R16 ;  /* 0x000000100d107221 */ /* 0x000fe20000000100 */
[----:B------:R-:W-:Y:S02]  /*0940*/  FADD R17, -R6, R17 ;  /* 0x0000001106117221 */ /* 0x000fe40000000100 */
[----:B------:R-:W-:Y:S01]  /*0950*/  FMUL R28, R28, R37 ;  /* 0x000000251c1c7220 */ /* 0x000fe20000400000 */
[----:B------:R-:W-:Y:S01]  /*0960*/  @!P2 FMUL R34, R34, 16777216 ;  /* 0x4b8000002222a820 */ /* 0x000fe20000400000 */
[----:B------:R-:W-:Y:S02]  /*0970*/  FMUL R27, R27, R16 ;  /* 0x000000101b1b7220 */ /* 0x000fe40000400000 */
[----:B------:R-:W-:-:S02]  /*0980*/  FMUL R17, R28, R17 ;  /* 0x000000111c117220 */ /* 0x000fc40000400000 */
[----:B------:R-:W-:Y:S01]  /*0990*/  FFMA R10, R27, R15, R10 ;  /* 0x0000000f1b0a7223 */ /* 0x000fe2000000000a */
[----:B0-----:R-:W-:Y:S01]  /*09a0*/  FMUL R13, R31, R34 ;  /* 0x000000221f0d7220 */ /* 0x001fe20000400000 */
[----:B------:R-:W-:Y:S01]  /*09b0*/  FFMA R2, R17, R11, R2 ;  /* 0x0000000b11027223 */ /* 0x000fe20000000002 */
[----:B--2---:R-:W-:Y:S01]  /*09c0*/  FADD R9, -R9, R18 ;  /* 0x0000001209097221 */ /* 0x004fe20000000100 */
[----:B------:R-:W-:-:S03]  /*09d0*/  FADD R8, -R8, R19 ;  /* 0x0000001308087221 */ /* 0x000fc60000000100 */
[----:B------:R-:W-:Y:S01]  /*09e0*/  FMUL R32, R32, R9 ;  /* 0x0000000920207220 */ /* 0x000fe20000400000 */
[----:B------:R-:W-:-:S03]  /*09f0*/  FMUL R13, R13, R8 ;  /* 0x000000080d0d7220 */ /* 0x000fc60000400000 */
[----:B------:R-:W-:Y:S01]  /*0a00*/  FFMA R30, R32, R30, R35 ;  /* 0x0000001e201e7223 */ /* 0x000fe20000000023 */
[----:B------:R-:W-:Y:S01]  /*0a10*/  FFMA R13, R13, R33, R36 ;  /* 0x000000210d0d7223 */ /* 0x000fe20000000024 */
[----:B-----5:R-:W-:Y:S01]  /*0a20*/  FADD R20, -R3, R20 ;  /* 0x0000001403147221 */ /* 0x020fe20000000100 */
[----:B------:R-:W-:-:S03]  /*0a30*/  FADD R21, -R14, R21 ;  /* 0x000000150e157221 */ /* 0x000fc60000000100 */
[----:B------:R-:W-:Y:S01]  /*0a40*/  FMUL R20, R25, R20 ;  /* 0x0000001419147220 */ /* 0x000fe20000400000 */
[----:B------:R-:W-:-:S03]  /*0a50*/  FMUL R21, R26, R21 ;  /* 0x000000151a157220 */ /* 0x000fc60000400000 */
[----:B------:R-:W-:Y:S01]  /*0a60*/  FFMA R5, R20, R12, R5 ;  /* 0x0000000c14057223 */ /* 0x000fe20000000005 */
[----:B------:R-:W-:-:S03]  /*0a70*/  FFMA R7, R21, R7, R4 ;  /* 0x0000000715077223 */ /* 0x000fc60000000004 */
[----:B------:R-:W-:Y:S01]  /*0a80*/  FADD R5, R10, R5 ;  /* 0x000000050a057221 */ /* 0x000fe20000000000 */
[----:B------:R-:W-:-:S03]  /*0a90*/  FADD R2, R2, R7 ;  /* 0x0000000702027221 */ /* 0x000fc60000000000 */
[----:B------:R-:W-:Y:S01]  /*0aa0*/  FADD R5, R30, R5 ;  /* 0x000000051e057221 */ /* 0x000fe20000000000 */
[----:B------:R-:W-:-:S03]  /*0ab0*/  FADD R13, R13, R2 ;  /* 0x000000020d0d7221 */ /* 0x000fc60000000000 */
[----:B------:R-:W-:Y:S01]  /*0ac0*/  FADD R3, RZ, -R5 ;  /* 0x80000005ff037221 */ /* 0x000fe20000000000 */
[----:B------:R-:W-:-:S03]  /*0ad0*/  FADD R2, RZ, -R13 ;  /* 0x8000000dff027221 */ /* 0x000fc60000000000 */
[----:B------:R-:W-:Y:S01]  /*0ae0*/  FMUL R3, R3, 1.4426950216293334961 ;  /* 0x3fb8aa3b03037820 */ /* 0x000fe20000400000 */
[----:B------:R-:W-:-:S04]  /*0af0*/  FMUL R4, R2, 1.4426950216293334961 ;  /* 0x3fb8aa3b02047820 */ /* 0x000fc80000400000 */
[----:B------:R-:W-:Y:S02]  /*0b00*/  FSETP.GEU.AND P1, PT, R3, -126, PT ;  /* 0xc2fc00000300780b */ /* 0x000fe40003f2e000 */
[----:B------:R-:W-:-:S11]  /*0b10*/  FSETP.GEU.AND P2, PT, R4, -126, PT ;  /* 0xc2fc00000400780b */ /* 0x000fd60003f4e000 */
[----:B------:R-:W-:Y:S02]  /*0b20*/  @!P1 FMUL R3, R3, 0.5 ;  /* 0x3f00000003039820 */ /* 0x000fe40000400000 */
[----:B------:R-:W-:Y:S02]  /*0b30*/  @!P2 FMUL R4, R4, 0.5 ;  /* 0x3f0000000404a820 */ /* 0x000fe40000400000 */
[----:B------:R-:W0:Y:S08]  /*0b40*/  MUFU.EX2 R2, R3 ;  /* 0x0000000300027308 */ /* 0x000e300000000800 */
[----:B------:R-:W1:Y:S01]  /*0b50*/  MUFU.EX2 R6, R4 ;  /* 0x0000000400067308 */ /* 0x000e620000000800 */
[----:B0-----:R-:W-:-:S04]  /*0b60*/  @!P1 FMUL R2, R2, R2 ;  /* 0x0000000202029220 */ /* 0x001fc80000400000 */
[----:B------:R-:W-:Y:S02]  /*0b70*/  FADD R7, R2, 1 ;  /* 0x3f80000002077421 */ /* 0x000fe40000000000 */
[----:B------:R-:W0:Y:S01]  /*0b80*/  LDC.64 R2, c[0x0][0x210] ;  /* 0x00008400ff027b82 */ /* 0x000e220000000a00 */
[----:B-1----:R-:W-:-:S04]  /*0b90*/  @!P2 FMUL R6, R6, R6 ;  /* 0x000000060606a220 */ /* 0x002fc80000400000 */
[----:B------:R-:W-:Y:S01]  /*0ba0*/  FADD R6, R6, 1 ;  /* 0x3f80000006067421 */ /* 0x000fe20000000000 */
[----:B------:R-:W-:-:S04]  /*0bb0*/  FSETP.GT.AND P1, PT, R7, 8.50705917302346158658e+37, PT ;  /* 0x7e8000000700780b */ /* 0x000fc80003f24000 */
[----:B------:R-:W-:-:S09]  /*0bc0*/  FSETP.GT.AND P2, PT, R6, 8.50705917302346158658e+37, PT ;  /* 0x7e8000000600780b */ /* 0x000fd20003f44000 */
[----:B------:R-:W-:-:S04]  /*0bd0*/  @P1 FMUL R7, R7, 0.25 ;  /* 0x3e80000007071820 */ /* 0x000fc80000400000 */
[----:B------:R-:W-:Y:S02]  /*0be0*/  @P2 FMUL R6, R6, 0.25 ;  /* 0x3e80000006062820 */ /* 0x000fe40000400000 */
[----:B------:R-:W1:Y:S08]  /*0bf0*/  MUFU.RCP R7, R7 ;  /* 0x0000000700077308 */ /* 0x000e700000001000 */
[----:B------:R-:W2:Y:S01]  /*0c00*/  MUFU.RCP R6, R6 ;  /* 0x0000000600067308 */ /* 0x000ea20000001000 */
[----:B------:R-:W-:-:S02]  /*0c10*/  FSEL R4, R24, 1, P1 ;  /* 0x3f80000018047808 */ /* 0x000fc40000800000 */
[----:B------:R-:W-:-:S03]  /*0c20*/  FSEL R9, R24, 1, P2 ;  /* 0x3f80000018097808 */ /* 0x000fc60001000000 */
[----:B-1----:R-:W-:Y:S01]  /*0c30*/  FMUL R4, R7, R4 ;  /* 0x0000000407047220 */ /* 0x002fe20000400000 */
[----:B0-----:R-:W-:-:S04]  /*0c40*/  IMAD.WIDE R2, R0, 0x4, R2 ;  /* 0x0000000400027825 */ /* 0x001fc800078e0202 */
[----:B------:R-:W-:Y:S01]  /*0c50*/  FMUL R4, R5, R4 ;  /* 0x0000000405047220 */ /* 0x000fe20000400000 */
[----:B--2---:R-:W-:-:S04]  /*0c60*/  FMUL R8, R6, R9 ;  /* 0x0000000906087220 */ /* 0x004fc80000400000 */
[----:B------:R-:W-:Y:S01]  /*0c70*/  FMUL R5, R13, R8 ;  /* 0x000000080d057220 */ /* 0x000fe20000400000 */
[----:B------:R-:W-:Y:S06]  /*0c80*/  @P0 EXIT ;  /* 0x000000000000094d */ /* 0x000fec0003800000 */
[----:B------:R-:W-:Y:S01]  /*0c90*/  STG.E.64 desc[UR4][R2.64], R4 ;  /* 0x0000000402007986 */ /* 0x000fe2000c101b04 */
[----:B------:R-:W-:Y:S05]  /*0ca0*/  EXIT ;  /* 0x000000000000794d */ /* 0x000fea0003800000 */
.L_x_0:
[----:B------:R-:W-:-:S00]  /*0cb0*/  BRA `(.L_x_0) ;  /* 0xfffffffc00fc7947 */ /* 0x000fc0000383ffff */
[----:B------:R-:W-:-:S00]  /*0cc0*/  NOP ;  /* 0x0000000000007918 */ /* 0x000fc00000000000 */
        /* <DEDUP_REMOVED lines=11> */
.L_x_1:


//--------------------- .nv.global.init           --------------------------
	.section	.nv.global.init,"aw",@progbits
.nv.global.init:
	.type		_$_str,@object
	.size		_$_str,(_$_str_$_2 - _$_str)
_$_str:
        /*0000*/ 	.byte	0x5f, 0x5f, 0x43, 0x55, 0x44, 0x41, 0x5f, 0x46, 0x54, 0x5a, 0x00
	.type		_$_str_$_2,@object
	.size		_$_str_$_2,(.L_1 - _$_str_$_2)
_$_str_$_2:
        /*000b*/ 	.byte	0x5f, 0x5f, 0x43, 0x55, 0x44, 0x41, 0x5f, 0x50, 0x52, 0x45, 0x43, 0x5f, 0x53, 0x51, 0x52, 0x54
        /*001b*/ 	.byte	0x00
.L_1:


//--------------------- .nv.constant0.triton_poi_fused__native_batch_norm_legit_no_training_add_mul_sigmoid_0 --------------------------
	.section	.nv.constant0.triton_poi_fused__native_batch_norm_legit_no_training_add_mul_sigmoid_0,"a",@progbits
	.sectionflags	@""
	.align	4
.nv.constant0.triton_poi_fused__native_batch_norm_legit_no_training_add_mul_sigmoid_0:
	.zero		660
